	.headerflags	@"EF_CUDA_TEXMODE_UNIFIED EF_CUDA_64BIT_ADDRESS EF_CUDA_ACCELERATORS EF_CUDA_SM90 EF_CUDA_VIRTUAL_SM(EF_CUDA_SM90)"
	.elftype	@"ET_EXEC"


//--------------------- .nv.info                  --------------------------
	.section	.nv.info,"",@"SHT_CUDA_INFO"
	.align	4


	//----- nvinfo : EIATTR_REGCOUNT
	.align		4
        /*0000*/ 	.byte	0x04, 0x2f
        /*0002*/ 	.short	(.L_3 - .L_2)
	.align		4
.L_2:
        /*0004*/ 	.word	index@(triton_poi_fused__native_batch_norm_legit_no_training_mul_sigmoid_75)
        /*0008*/ 	.word	0x00000011


	//----- nvinfo : EIATTR_MIN_STACK_SIZE
	.align		4
.L_3:
        /*000c*/ 	.byte	0x04, 0x12
        /*000e*/ 	.short	(.L_5 - .L_4)
	.align		4
.L_4:
        /*0010*/ 	.word	index@(triton_poi_fused__native_batch_norm_legit_no_training_mul_sigmoid_75)
        /*0014*/ 	.word	0x00000000


	//----- nvinfo : EIATTR_FRAME_SIZE
	.align		4
.L_5:
        /*0018*/ 	.byte	0x04, 0x11
        /*001a*/ 	.short	(.L_7 - .L_6)
	.align		4
.L_6:
        /*001c*/ 	.word	index@(triton_poi_fused__native_batch_norm_legit_no_training_mul_sigmoid_75)
        /*0020*/ 	.word	0x00000000


	//----- nvinfo : EIATTR_MIN_STACK_SIZE
	.align		4
.L_7:
        /*0024*/ 	.byte	0x04, 0x12
        /*0026*/ 	.short	(.L_9 - .L_8)
	.align		4
.L_8:
        /*0028*/ 	.word	index@(triton_poi_fused__native_batch_norm_legit_no_training_mul_sigmoid_75)
        /*002c*/ 	.word	0x00000000
.L_9:


//--------------------- .nv.info.triton_poi_fused__native_batch_norm_legit_no_training_mul_sigmoid_75 --------------------------
	.section	.nv.info.triton_poi_fused__native_batch_norm_legit_no_training_mul_sigmoid_75,"",@"SHT_CUDA_INFO"
	.sectionflags	@""
	.align	4


	//----- nvinfo : EIATTR_CUDA_API_VERSION
	.align		4
        /*0000*/ 	.byte	0x04, 0x37
        /*0002*/ 	.short	(.L_11 - .L_10)
.L_10:
        /*0004*/ 	.word	0x0000007c


	//----- nvinfo : EIATTR_KPARAM_INFO
	.align		4
.L_11:
        /*0008*/ 	.byte	0x04, 0x17
        /*000a*/ 	.short	(.L_13 - .L_12)
.L_12:
        /*000c*/ 	.word	0x00000000
        /*0010*/ 	.short	0x0006
        /*0012*/ 	.short	0x0030
        /*0014*/ 	.byte	0x00, 0xf0, 0x11, 0x00


	//----- nvinfo : EIATTR_KPARAM_INFO
	.align		4
.L_13:
        /*0018*/ 	.byte	0x04, 0x17
        /*001a*/ 	.short	(.L_15 - .L_14)
.L_14:
        /*001c*/ 	.word	0x00000000
        /*0020*/ 	.short	0x0005
        /*0022*/ 	.short	0x0028
        /*0024*/ 	.byte	0x00, 0xf4, 0x21, 0x00


	//----- nvinfo : EIATTR_KPARAM_INFO
	.align		4
.L_15:
        /*0028*/ 	.byte	0x04, 0x17
        /*002a*/ 	.short	(.L_17 - .L_16)
.L_16:
        /*002c*/ 	.word	0x00000000
        /*0030*/ 	.short	0x0004
        /*0032*/ 	.short	0x0020
        /*0034*/ 	.byte	0x00, 0xf4, 0x21, 0x00


	//----- nvinfo : EIATTR_KPARAM_INFO
	.align		4
.L_17:
        /*0038*/ 	.byte	0x04, 0x17
        /*003a*/ 	.short	(.L_19 - .L_18)
.L_18:
        /*003c*/ 	.word	0x00000000
        /*0040*/ 	.short	0x0003
        /*0042*/ 	.short	0x0018
        /*0044*/ 	.byte	0x00, 0xf4, 0x21, 0x00


	//----- nvinfo : EIATTR_KPARAM_INFO
	.align		4
.L_19:
        /*0048*/ 	.byte	0x04, 0x17
        /*004a*/ 	.short	(.L_21 - .L_20)
.L_20:
        /*004c*/ 	.word	0x00000000
        /*0050*/ 	.short	0x0002
        /*0052*/ 	.short	0x0010
        /*0054*/ 	.byte	0x00, 0xf4, 0x21, 0x00


	//----- nvinfo : EIATTR_KPARAM_INFO
	.align		4
.L_21:
        /*0058*/ 	.byte	0x04, 0x17
        /*005a*/ 	.short	(.L_23 - .L_22)
.L_22:
        /*005c*/ 	.word	0x00000000
        /*0060*/ 	.short	0x0001
        /*0062*/ 	.short	0x0008
        /*0064*/ 	.byte	0x00, 0xf4, 0x21, 0x00


	//----- nvinfo : EIATTR_KPARAM_INFO
	.align		4
.L_23:
        /*0068*/ 	.byte	0x04, 0x17
        /*006a*/ 	.short	(.L_25 - .L_24)
.L_24:
        /*006c*/ 	.word	0x00000000
        /*0070*/ 	.short	0x0000
        /*0072*/ 	.short	0x0000
        /*0074*/ 	.byte	0x00, 0xf4, 0x21, 0x00


	//----- nvinfo : EIATTR_SPARSE_MMA_MASK
	.align		4
.L_25:
        /*0078*/ 	.byte	0x03, 0x50
        /*007a*/ 	.short	0x0000


	//----- nvinfo : EIATTR_MAXREG_COUNT
	.align		4
        /*007c*/ 	.byte	0x03, 0x1b
        /*007e*/ 	.short	0x00ff


	//----- nvinfo : EIATTR_EXIT_INSTR_OFFSETS
	.align		4
        /*0080*/ 	.byte	0x04, 0x1c
        /*0082*/ 	.short	(.L_27 - .L_26)


	//   ....[0]....
.L_26:
        /*0084*/ 	.word	0x00000520


	//----- nvinfo : EIATTR_REQNTID
	.align		4
.L_27:
        /*0088*/ 	.byte	0x04, 0x10
        /*008a*/ 	.short	(.L_29 - .L_28)
.L_28:
        /*008c*/ 	.word	0x00000080
        /*0090*/ 	.word	0x00000001
        /*0094*/ 	.word	0x00000001


	//----- nvinfo : EIATTR_CBANK_PARAM_SIZE
	.align		4
.L_29:
        /*0098*/ 	.byte	0x03, 0x19
        /*009a*/ 	.short	0x0034


	//----- nvinfo : EIATTR_PARAM_CBANK
	.align		4
        /*009c*/ 	.byte	0x04, 0x0a
        /*009e*/ 	.short	(.L_31 - .L_30)
	.align		4
.L_30:
        /*00a0*/ 	.word	index@(.nv.constant0.triton_poi_fused__native_batch_norm_legit_no_training_mul_sigmoid_75)
        /*00a4*/ 	.short	0x0210
        /*00a6*/ 	.short	0x0034


	//----- nvinfo : EIATTR_SW_WAR
	.align		4
.L_31:
        /*00a8*/ 	.byte	0x04, 0x36
        /*00aa*/ 	.short	(.L_33 - .L_32)
.L_32:
        /*00ac*/ 	.word	0x00000008
.L_33:


//--------------------- .nv.callgraph             --------------------------
	.section	.nv.callgraph,"",@"SHT_CUDA_CALLGRAPH"
	.align	4
	.sectionentsize	8
	.align		4
        /*0000*/ 	.word	0x00000000
	.align		4
        /*0004*/ 	.word	0xffffffff
	.align		4
        /*0008*/ 	.word	0x00000000
	.align		4
        /*000c*/ 	.word	0xfffffffe
	.align		4
        /*0010*/ 	.word	0x00000000
	.align		4
        /*0014*/ 	.word	0xfffffffd
	.align		4
        /*0018*/ 	.word	0x00000000
	.align		4
        /*001c*/ 	.word	0xfffffffc


//--------------------- .nv.constant4             --------------------------
	.section	.nv.constant4,"a",@progbits
	.align	8
	.align		8
.nv.constant4:
        /*0000*/ 	.dword	_$_str
	.align		8
        /*0008*/ 	.dword	_$_str_$_2


//--------------------- .text.triton_poi_fused__native_batch_norm_legit_no_training_mul_sigmoid_75 --------------------------
	.section	.text.triton_poi_fused__native_batch_norm_legit_no_training_mul_sigmoid_75,"ax",@progbits
	.align	128
        .global         triton_poi_fused__native_batch_norm_legit_no_training_mul_sigmoid_75
        .type           triton_poi_fused__native_batch_norm_legit_no_training_mul_sigmoid_75,@function
        .size           triton_poi_fused__native_batch_norm_legit_no_training_mul_sigmoid_75,(.L_x_1 - triton_poi_fused__native_batch_norm_legit_no_training_mul_sigmoid_75)
        .other          triton_poi_fused__native_batch_norm_legit_no_training_mul_sigmoid_75,@"STO_CUDA_ENTRY STV_DEFAULT"
triton_poi_fused__native_batch_norm_legit_no_training_mul_sigmoid_75:
.text.triton_poi_fused__native_batch_norm_legit_no_training_mul_sigmoid_75:
[----:B------:R-:W-:Y:S01]  /*0000*/  LDC R1, c[0x0][0x28] ;  /* 0x00000a00ff017b82 */ /* 0x000fe20000000800 */
[----:B------:R-:W1:Y:S07]  /*0010*/  S2R R0, SR_TID.X ;  /* 0x0000000000007919 */ /* 0x000e6e0000002100 */
[----:B------:R-:W2:Y:S01]  /*0020*/  LDC.64 R2, c[0x0][0x228] ;  /* 0x00008a00ff027b82 */ /* 0x000ea20000000a00 */
[----:B------:R-:W-:Y:S01]  /*0030*/  ULDC.64 UR4, c[0x0][0x208] ;  /* 0x0000820000047ab9 */ /* 0x000fe20000000a00 */
[----:B------:R-:W3:Y:S06]  /*0040*/  S2R R5, SR_CTAID.X ;  /* 0x0000000000057919 */ /* 0x000eec0000002500 */
[----:B------:R-:W4:Y:S08]  /*0050*/  LDC.64 R6, c[0x0][0x220] ;  /* 0x00008800ff067b82 */ /* 0x000f300000000a00 */
[----:B------:R-:W5:Y:S08]  /*0060*/  LDC.64 R8, c[0x0][0x230] ;  /* 0x00008c00ff087b82 */ /* 0x000f700000000a00 */
[----:B------:R-:W5:Y:S01]  /*0070*/  LDC.64 R10, c[0x0][0x238] ;  /* 0x00008e00ff0a7b82 */ /* 0x000f620000000a00 */
[----:B-1----:R-:W-:-:S04]  /*0080*/  SHF.L.U32 R0, R0, 0x1, RZ ;  /* 0x0000000100007819 */ /* 0x002fc800000006ff */
[----:B------:R-:W-:-:S04]  /*0090*/  LOP3.LUT R0, R0, 0xfe, RZ, 0xc0, !PT ;  /* 0x000000fe00007812 */ /* 0x000fc800078ec0ff */
[----:B---3--:R-:W-:-:S05]  /*00a0*/  LEA R0, R5, R0, 0x8 ;  /* 0x0000000005007211 */ /* 0x008fca00078e40ff */
[----:B------:R-:W-:-:S05]  /*00b0*/  IMAD.HI R4, R0, 0x2aaaaaab, RZ ;  /* 0x2aaaaaab00047827 */ /* 0x000fca00078e02ff */
[----:B------:R-:W-:-:S04]  /*00c0*/  SHF.R.U32.HI R5, RZ, 0x1f, R4 ;  /* 0x0000001fff057819 */ /* 0x000fc80000011604 */
[----:B------:R-:W-:-:S05]  /*00d0*/  LEA.HI R5, R4, R5, RZ, 0x19 ;  /* 0x0000000504057211 */ /* 0x000fca00078fc8ff */
[----:B------:R-:W-:Y:S02]  /*00e0*/  IMAD R13, R5, -0x300, R0 ;  /* 0xfffffd00050d7824 */ /* 0x000fe400078e0200 */
[----:B------:R-:W1:Y:S02]  /*00f0*/  LDC.64 R4, c[0x0][0x218] ;  /* 0x00008600ff047b82 */ /* 0x000e640000000a00 */
[----:B--2---:R-:W-:-:S06]  /*0100*/  IMAD.WIDE R2, R13, 0x4, R2 ;  /* 0x000000040d027825 */ /* 0x004fcc00078e0202 */
[----:B------:R-:W2:Y:S01]  /*0110*/  LDG.E.EL.64 R2, desc[UR4][R2.64] ;  /* 0x0000000402027981 */ /* 0x000ea2000c2e1b00 */
[----:B----4-:R-:W-:-:S04]  /*0120*/  IMAD.WIDE R6, R13, 0x4, R6 ;  /* 0x000000040d067825 */ /* 0x010fc800078e0206 */
[C---:B-----5:R-:W-:Y:S02]  /*0130*/  IMAD.WIDE R8, R13.reuse, 0x4, R8 ;  /* 0x000000040d087825 */ /* 0x060fe400078e0208 */
[----:B------:R-:W3:Y:S02]  /*0140*/  LDG.E.EL.64 R6, desc[UR4][R6.64] ;  /* 0x0000000406067981 */ /* 0x000ee4000c2e1b00 */
[----:B0-----:R-:W-:Y:S02]  /*0150*/  IMAD.WIDE R10, R13, 0x4, R10 ;  /* 0x000000040d0a7825 */ /* 0x001fe400078e020a */
[----:B------:R-:W4:Y:S04]  /*0160*/  LDG.E.EL.64 R8, desc[UR4][R8.64] ;  /* 0x0000000408087981 */ /* 0x000f28000c2e1b00 */
[----:B------:R-:W4:Y:S01]  /*0170*/  LDG.E.EL.64 R10, desc[UR4][R10.64] ;  /* 0x000000040a0a7981 */ /* 0x000f22000c2e1b00 */
[----:B-1----:R-:W-:-:S06]  /*0180*/  IMAD.WIDE R4, R0, 0x4, R4 ;  /* 0x0000000400047825 */ /* 0x002fcc00078e0204 */
[----:B------:R-:W3:Y:S01]  /*0190*/  LDG.E.64 R4, desc[UR4][R4.64] ;  /* 0x0000000404047981 */ /* 0x000ee2000c1e1b00 */
[----:B--2---:R-:W-:Y:S01]  /*01a0*/  FADD R2, R2, 9.9999997473787516356e-06 ;  /* 0x3727c5ac02027421 */ /* 0x004fe20000000000 */
[----:B------:R-:W-:-:S03]  /*01b0*/  FADD R3, R3, 9.9999997473787516356e-06 ;  /* 0x3727c5ac03037421 */ /* 0x000fc60000000000 */
[----:B------:R-:W0:Y:S08]  /*01c0*/  MUFU.SQRT R12, R2 ;  /* 0x00000002000c7308 */ /* 0x000e300000002000 */
[----:B------:R-:W1:Y:S01]  /*01d0*/  MUFU.SQRT R13, R3 ;  /* 0x00000003000d7308 */ /* 0x000e620000002000 */
[C---:B0-----:R-:W-:Y:S02]  /*01e0*/  FSETP.GT.AND P0, PT, R12.reuse, 8.50705917302346158658e+37, PT ;  /* 0x7e8000000c00780b */ /* 0x041fe40003f04000 */
[----:B------:R-:W-:-:S02]  /*01f0*/  FSETP.GEU.AND P2, PT, R12, 1.175494350822287508e-38, PT ;  /* 0x008000000c00780b */ /* 0x000fc40003f4e000 */
[C---:B-1----:R-:W-:Y:S02]  /*0200*/  FSETP.GT.AND P1, PT, R13.reuse, 8.50705917302346158658e+37, PT ;  /* 0x7e8000000d00780b */ /* 0x042fe40003f24000 */
[----:B------:R-:W-:-:S07]  /*0210*/  FSETP.GEU.AND P3, PT, R13, 1.175494350822287508e-38, PT ;  /* 0x008000000d00780b */ /* 0x000fce0003f6e000 */
[----:B------:R-:W-:Y:S01]  /*0220*/  @P0 FMUL R12, R12, 0.25 ;  /* 0x3e8000000c0c0820 */ /* 0x000fe20000400000 */
[----:B------:R-:W-:-:S03]  /*0230*/  HFMA2.MMA R2, -RZ, RZ, 1.625, 0 ;  /* 0x3e800000ff027435 */ /* 0x000fc600000001ff */
[----:B------:R-:W-:Y:S01]  /*0240*/  @!P2 FMUL R12, R12, 16777216 ;  /* 0x4b8000000c0ca820 */ /* 0x000fe20000400000 */
[----:B------:R-:W-:-:S05]  /*0250*/  @P1 FMUL R13, R13, 0.25 ;  /* 0x3e8000000d0d1820 */ /* 0x000fca0000400000 */
[----:B------:R-:W0:Y:S01]  /*0260*/  MUFU.RCP R12, R12 ;  /* 0x0000000c000c7308 */ /* 0x000e220000001000 */
[----:B------:R-:W-:Y:S01]  /*0270*/  @!P3 FMUL R13, R13, 16777216 ;  /* 0x4b8000000d0db820 */ /* 0x000fe20000400000 */
[----:B------:R-:W-:-:S06]  /*0280*/  FSEL R3, R2, 1, P0 ;  /* 0x3f80000002037808 */ /* 0x000fcc0000000000 */
[----:B------:R-:W1:Y:S01]  /*0290*/  MUFU.RCP R13, R13 ;  /* 0x0000000d000d7308 */ /* 0x000e620000001000 */
[----:B------:R-:W-:Y:S01]  /*02a0*/  @!P2 FMUL R3, R3, 16777216 ;  /* 0x4b8000000303a820 */ /* 0x000fe20000400000 */
[----:B------:R-:W-:Y:S01]  /*02b0*/  FSEL R14, R2, 1, P1 ;  /* 0x3f800000020e7808 */ /* 0x000fe20000800000 */
[----:B---3--:R-:W-:Y:S02]  /*02c0*/  FADD R4, R4, -R6 ;  /* 0x8000000604047221 */ /* 0x008fe40000000000 */
[----:B0-----:R-:W-:Y:S02]  /*02d0*/  FMUL R3, R12, R3 ;  /* 0x000000030c037220 */ /* 0x001fe40000400000 */
[----:B------:R-:W-:Y:S01]  /*02e0*/  @!P3 FMUL R14, R14, 16777216 ;  /* 0x4b8000000e0eb820 */ /* 0x000fe20000400000 */
[----:B------:R-:W-:Y:S01]  /*02f0*/  FADD R5, R5, -R7 ;  /* 0x8000000705057221 */ /* 0x000fe20000000000 */
[----:B------:R-:W-:Y:S02]  /*0300*/  FMUL R3, R4, R3 ;  /* 0x0000000304037220 */ /* 0x000fe40000400000 */
[----:B-1----:R-:W-:-:S02]  /*0310*/  FMUL R14, R13, R14 ;  /* 0x0000000e0d0e7220 */ /* 0x002fc40000400000 */
[----:B----4-:R-:W-:Y:S02]  /*0320*/  FFMA R8, R8, R3, R10 ;  /* 0x0000000308087223 */ /* 0x010fe4000000000a */
[----:B------:R-:W-:Y:S02]  /*0330*/  FMUL R14, R5, R14 ;  /* 0x0000000e050e7220 */ /* 0x000fe40000400000 */
[----:B------:R-:W-:Y:S02]  /*0340*/  FADD R3, RZ, -R8 ;  /* 0x80000008ff037221 */ /* 0x000fe40000000000 */
[----:B------:R-:W-:Y:S02]  /*0350*/  FFMA R9, R9, R14, R11 ;  /* 0x0000000e09097223 */ /* 0x000fe4000000000b */
[----:B------:R-:W-:Y:S02]  /*0360*/  FMUL R4, R3, 1.4426950216293334961 ;  /* 0x3fb8aa3b03047820 */ /* 0x000fe40000400000 */
[----:B------:R-:W-:-:S04]  /*0370*/  FADD R3, RZ, -R9 ;  /* 0x80000009ff037221 */ /* 0x000fc80000000000 */
[----:B------:R-:W-:Y:S01]  /*0380*/  FMUL R6, R3, 1.4426950216293334961 ;  /* 0x3fb8aa3b03067820 */ /* 0x000fe20000400000 */
[----:B------:R-:W-:-:S04]  /*0390*/  FSETP.GEU.AND P0, PT, R4, -126, PT ;  /* 0xc2fc00000400780b */ /* 0x000fc80003f0e000 */
[----:B------:R-:W-:-:S09]  /*03a0*/  FSETP.GEU.AND P1, PT, R6, -126, PT ;  /* 0xc2fc00000600780b */ /* 0x000fd20003f2e000 */
[----:B------:R-:W-:-:S04]  /*03b0*/  @!P0 FMUL R4, R4, 0.5 ;  /* 0x3f00000004048820 */ /* 0x000fc80000400000 */
[----:B------:R-:W-:Y:S01]  /*03c0*/  @!P1 FMUL R6, R6, 0.5 ;  /* 0x3f00000006069820 */ /* 0x000fe20000400000 */
[----:B------:R-:W0:Y:S08]  /*03d0*/  MUFU.EX2 R3, R4 ;  /* 0x0000000400037308 */ /* 0x000e300000000800 */
[----:B------:R-:W1:Y:S01]  /*03e0*/  MUFU.EX2 R5, R6 ;  /* 0x0000000600057308 */ /* 0x000e620000000800 */
[----:B0-----:R-:W-:-:S04]  /*03f0*/  @!P0 FMUL R3, R3, R3 ;  /* 0x0000000303038220 */ /* 0x001fc80000400000 */
[----:B------:R-:W-:Y:S01]  /*0400*/  FADD R7, R3, 1 ;  /* 0x3f80000003077421 */ /* 0x000fe20000000000 */
[----:B-1----:R-:W-:-:S04]  /*0410*/  @!P1 FMUL R5, R5, R5 ;  /* 0x0000000505059220 */ /* 0x002fc80000400000 */
[----:B------:R-:W-:Y:S01]  /*0420*/  FADD R10, R5, 1 ;  /* 0x3f800000050a7421 */ /* 0x000fe20000000000 */
[----:B------:R-:W-:Y:S01]  /*0430*/  FSETP.GT.AND P0, PT, R7, 8.50705917302346158658e+37, PT ;  /* 0x7e8000000700780b */ /* 0x000fe20003f04000 */
[----:B------:R-:W0:Y:S03]  /*0440*/  LDC.64 R4, c[0x0][0x210] ;  /* 0x00008400ff047b82 */ /* 0x000e260000000a00 */
[----:B------:R-:W-:-:S09]  /*0450*/  FSETP.GT.AND P1, PT, R10, 8.50705917302346158658e+37, PT ;  /* 0x7e8000000a00780b */ /* 0x000fd20003f24000 */
[----:B------:R-:W-:-:S04]  /*0460*/  @P0 FMUL R7, R7, 0.25 ;  /* 0x3e80000007070820 */ /* 0x000fc80000400000 */
[----:B------:R-:W-:Y:S02]  /*0470*/  @P1 FMUL R10, R10, 0.25 ;  /* 0x3e8000000a0a1820 */ /* 0x000fe40000400000 */
[----:B------:R-:W1:Y:S08]  /*0480*/  MUFU.RCP R7, R7 ;  /* 0x0000000700077308 */ /* 0x000e700000001000 */
[----:B------:R-:W2:Y:S01]  /*0490*/  MUFU.RCP R10, R10 ;  /* 0x0000000a000a7308 */ /* 0x000ea20000001000 */
[----:B------:R-:W-:-:S02]  /*04a0*/  FSEL R6, R2, 1, P0 ;  /* 0x3f80000002067808 */ /* 0x000fc40000000000 */
[----:B------:R-:W-:-:S03]  /*04b0*/  FSEL R3, R2, 1, P1 ;  /* 0x3f80000002037808 */ /* 0x000fc60000800000 */
[----:B-1----:R-:W-:-:S04]  /*04c0*/  FMUL R11, R7, R6 ;  /* 0x00000006070b7220 */ /* 0x002fc80000400000 */
[----:B------:R-:W-:Y:S01]  /*04d0*/  FMUL R8, R8, R11 ;  /* 0x0000000b08087220 */ /* 0x000fe20000400000 */
[----:B--2---:R-:W-:Y:S01]  /*04e0*/  FMUL R6, R10, R3 ;  /* 0x000000030a067220 */ /* 0x004fe20000400000 */
[----:B0-----:R-:W-:-:S04]  /*04f0*/  IMAD.WIDE R2, R0, 0x4, R4 ;  /* 0x0000000400027825 */ /* 0x001fc800078e0204 */
[----:B------:R-:W-:-:S05]  /*0500*/  FMUL R9, R9, R6 ;  /* 0x0000000609097220 */ /* 0x000fca0000400000 */
[----:B------:R-:W-:Y:S01]  /*0510*/  STG.E.64 desc[UR4][R2.64], R8 ;  /* 0x0000000802007986 */ /* 0x000fe2000c101b04 */
[----:B------:R-:W-:Y:S05]  /*0520*/  EXIT ;  /* 0x000000000000794d */ /* 0x000fea0003800000 */
.L_x_0:
[----:B------:R-:W-:-:S00]  /*0530*/  BRA `(.L_x_0) ;  /* 0xfffffffc00fc7947 */ /* 0x000fc0000383ffff */
[----:B------:R-:W-:-:S00]  /*0540*/  NOP ;  /* 0x0000000000007918 */ /* 0x000fc00000000000 */
        /* <DEDUP_REMOVED lines=11> */
.L_x_1:


//--------------------- .nv.global.init           --------------------------
	.section	.nv.global.init,"aw",@progbits
.nv.global.init:
	.type		_$_str,@object
	.size		_$_str,(_$_str_$_2 - _$_str)
_$_str:
        /*0000*/ 	.byte	0x5f, 0x5f, 0x43, 0x55, 0x44, 0x41, 0x5f, 0x46, 0x54, 0x5a, 0x00
	.type		_$_str_$_2,@object
	.size		_$_str_$_2,(.L_1 - _$_str_$_2)
_$_str_$_2:
        /*000b*/ 	.byte	0x5f, 0x5f, 0x43, 0x55, 0x44, 0x41, 0x5f, 0x50, 0x52, 0x45, 0x43, 0x5f, 0x53, 0x51, 0x52, 0x54
        /*001b*/ 	.byte	0x00
.L_1:


//--------------------- .nv.constant0.triton_poi_fused__native_batch_norm_legit_no_training_mul_sigmoid_75 --------------------------
	.section	.nv.constant0.triton_poi_fused__native_batch_norm_legit_no_training_mul_sigmoid_75,"a",@progbits
	.sectionflags	@""
	.align	4
.nv.constant0.triton_poi_fused__native_batch_norm_legit_no_training_mul_sigmoid_75:
	.zero		580
